	.headerflags	@"EF_CUDA_TEXMODE_UNIFIED EF_CUDA_64BIT_ADDRESS EF_CUDA_ACCELERATORS EF_CUDA_SM90 EF_CUDA_VIRTUAL_SM(EF_CUDA_SM90)"
	.elftype	@"ET_EXEC"


//--------------------- .nv.info                  --------------------------
	.section	.nv.info,"",@"SHT_CUDA_INFO"
	.align	4


	//----- nvinfo : EIATTR_REGCOUNT
	.align		4
        /*0000*/ 	.byte	0x04, 0x2f
        /*0002*/ 	.short	(.L_1 - .L_0)
	.align		4
.L_0:
        /*0004*/ 	.word	index@(triton_poi_fused__softmax_5)
        /*0008*/ 	.word	0x0000000e


	//----- nvinfo : EIATTR_MIN_STACK_SIZE
	.align		4
.L_1:
        /*000c*/ 	.byte	0x04, 0x12
        /*000e*/ 	.short	(.L_3 - .L_2)
	.align		4
.L_2:
        /*0010*/ 	.word	index@(triton_poi_fused__softmax_5)
        /*0014*/ 	.word	0x00000000


	//----- nvinfo : EIATTR_FRAME_SIZE
	.align		4
.L_3:
        /*0018*/ 	.byte	0x04, 0x11
        /*001a*/ 	.short	(.L_5 - .L_4)
	.align		4
.L_4:
        /*001c*/ 	.word	index@(triton_poi_fused__softmax_5)
        /*0020*/ 	.word	0x00000000


	//----- nvinfo : EIATTR_MIN_STACK_SIZE
	.align		4
.L_5:
        /*0024*/ 	.byte	0x04, 0x12
        /*0026*/ 	.short	(.L_7 - .L_6)
	.align		4
.L_6:
        /*0028*/ 	.word	index@(triton_poi_fused__softmax_5)
        /*002c*/ 	.word	0x00000000
.L_7:


//--------------------- .nv.info.triton_poi_fused__softmax_5 --------------------------
	.section	.nv.info.triton_poi_fused__softmax_5,"",@"SHT_CUDA_INFO"
	.sectionflags	@""
	.align	4


	//----- nvinfo : EIATTR_CUDA_API_VERSION
	.align		4
        /*0000*/ 	.byte	0x04, 0x37
        /*0002*/ 	.short	(.L_9 - .L_8)
.L_8:
        /*0004*/ 	.word	0x0000007c


	//----- nvinfo : EIATTR_KPARAM_INFO
	.align		4
.L_9:
        /*0008*/ 	.byte	0x04, 0x17
        /*000a*/ 	.short	(.L_11 - .L_10)
.L_10:
        /*000c*/ 	.word	0x00000000
        /*0010*/ 	.short	0x0002
        /*0012*/ 	.short	0x0010
        /*0014*/ 	.byte	0x00, 0xf0, 0x11, 0x00


	//----- nvinfo : EIATTR_KPARAM_INFO
	.align		4
.L_11:
        /*0018*/ 	.byte	0x04, 0x17
        /*001a*/ 	.short	(.L_13 - .L_12)
.L_12:
        /*001c*/ 	.word	0x00000000
        /*0020*/ 	.short	0x0001
        /*0022*/ 	.short	0x0008
        /*0024*/ 	.byte	0x00, 0xf4, 0x21, 0x00


	//----- nvinfo : EIATTR_KPARAM_INFO
	.align		4
.L_13:
        /*0028*/ 	.byte	0x04, 0x17
        /*002a*/ 	.short	(.L_15 - .L_14)
.L_14:
        /*002c*/ 	.word	0x00000000
        /*0030*/ 	.short	0x0000
        /*0032*/ 	.short	0x0000
        /*0034*/ 	.byte	0x00, 0xf4, 0x21, 0x00


	//----- nvinfo : EIATTR_SPARSE_MMA_MASK
	.align		4
.L_15:
        /*0038*/ 	.byte	0x03, 0x50
        /*003a*/ 	.short	0x0000


	//----- nvinfo : EIATTR_MAXREG_COUNT
	.align		4
        /*003c*/ 	.byte	0x03, 0x1b
        /*003e*/ 	.short	0x00ff


	//----- nvinfo : EIATTR_EXIT_INSTR_OFFSETS
	.align		4
        /*0040*/ 	.byte	0x04, 0x1c
        /*0042*/ 	.short	(.L_17 - .L_16)


	//   ....[0]....
.L_16:
        /*0044*/ 	.word	0x00000240


	//   ....[1]....
        /*0048*/ 	.word	0x00000260


	//----- nvinfo : EIATTR_REQNTID
	.align		4
.L_17:
        /*004c*/ 	.byte	0x04, 0x10
        /*004e*/ 	.short	(.L_19 - .L_18)
.L_18:
        /*0050*/ 	.word	0x00000080
        /*0054*/ 	.word	0x00000001
        /*0058*/ 	.word	0x00000001


	//----- nvinfo : EIATTR_CBANK_PARAM_SIZE
	.align		4
.L_19:
        /*005c*/ 	.byte	0x03, 0x19
        /*005e*/ 	.short	0x0014


	//----- nvinfo : EIATTR_PARAM_CBANK
	.align		4
        /*0060*/ 	.byte	0x04, 0x0a
        /*0062*/ 	.short	(.L_21 - .L_20)
	.align		4
.L_20:
        /*0064*/ 	.word	index@(.nv.constant0.triton_poi_fused__softmax_5)
        /*0068*/ 	.short	0x0210
        /*006a*/ 	.short	0x0014


	//----- nvinfo : EIATTR_SW_WAR
	.align		4
.L_21:
        /*006c*/ 	.byte	0x04, 0x36
        /*006e*/ 	.short	(.L_23 - .L_22)
.L_22:
        /*0070*/ 	.word	0x00000008
.L_23:


//--------------------- .nv.callgraph             --------------------------
	.section	.nv.callgraph,"",@"SHT_CUDA_CALLGRAPH"
	.align	4
	.sectionentsize	8
	.align		4
        /*0000*/ 	.word	0x00000000
	.align		4
        /*0004*/ 	.word	0xffffffff
	.align		4
        /*0008*/ 	.word	0x00000000
	.align		4
        /*000c*/ 	.word	0xfffffffe
	.align		4
        /*0010*/ 	.word	0x00000000
	.align		4
        /*0014*/ 	.word	0xfffffffd
	.align		4
        /*0018*/ 	.word	0x00000000
	.align		4
        /*001c*/ 	.word	0xfffffffc


//--------------------- .text.triton_poi_fused__softmax_5 --------------------------
	.section	.text.triton_poi_fused__softmax_5,"ax",@progbits
	.align	128
        .global         triton_poi_fused__softmax_5
        .type           triton_poi_fused__softmax_5,@function
        .size           triton_poi_fused__softmax_5,(.L_x_1 - triton_poi_fused__softmax_5)
        .other          triton_poi_fused__softmax_5,@"STO_CUDA_ENTRY STV_DEFAULT"
triton_poi_fused__softmax_5:
.text.triton_poi_fused__softmax_5:
[----:B------:R-:W0:Y:S02]  /*0000*/  LDC R1, c[0x0][0x28] ;  /* 0x00000a00ff017b82 */ /* 0x000e240000000800 */
[----:B------:R-:W1:Y:S01]  /*0010*/  S2R R0, SR_TID.X ;  /* 0x0000000000007919 */ /* 0x000e620000002100 */
[----:B------:R-:W2:Y:S01]  /*0020*/  LDC.64 R2, c[0x0][0x210] ;  /* 0x00008400ff027b82 */ /* 0x000ea20000000a00 */
[----:B------:R-:W-:Y:S01]  /*0030*/  CS2R R6, SRZ ;  /* 0x0000000000067805 */ /* 0x000fe2000001ff00 */
[----:B------:R-:W-:Y:S01]  /*0040*/  ULDC.64 UR4, c[0x0][0x208] ;  /* 0x0000820000047ab9 */ /* 0x000fe20000000a00 */
[----:B------:R-:W3:Y:S01]  /*0050*/  S2R R9, SR_CTAID.X ;  /* 0x0000000000097919 */ /* 0x000ee20000002500 */
[----:B------:R-:W-:Y:S02]  /*0060*/  MOV R8, RZ ;  /* 0x000000ff00087202 */ /* 0x000fe40000000f00 */
[----:B-1----:R-:W-:Y:S02]  /*0070*/  LOP3.LUT R0, R0, 0x7f, RZ, 0xc0, !PT ;  /* 0x0000007f00007812 */ /* 0x002fe400078ec0ff */
[----:B---3--:R-:W-:Y:S02]  /*0080*/  SHF.R.S32.HI R4, RZ, 0x18, R9 ;  /* 0x00000018ff047819 */ /* 0x008fe40000011409 */
[----:B------:R-:W-:-:S02]  /*0090*/  LEA R9, R9, R0, 0x7 ;  /* 0x0000000009097211 */ /* 0x000fc400078e38ff */
[----:B------:R-:W-:Y:S02]  /*00a0*/  SGXT R0, R4, 0x1 ;  /* 0x000000010400781a */ /* 0x000fe40000000200 */
[----:B------:R-:W-:Y:S02]  /*00b0*/  ISETP.GE.AND P2, PT, R9, 0x100, PT ;  /* 0x000001000900780c */ /* 0x000fe40003f46270 */
[----:B------:R-:W-:-:S04]  /*00c0*/  LEA.HI R0, R0, R9, RZ, 0x2 ;  /* 0x0000000900007211 */ /* 0x000fc800078f10ff */
[----:B------:R-:W-:Y:S01]  /*00d0*/  LOP3.LUT R5, R0, 0xfffffffc, RZ, 0xc0, !PT ;  /* 0xfffffffc00057812 */ /* 0x000fe200078ec0ff */
[----:B------:R-:W-:-:S04]  /*00e0*/  HFMA2.MMA R0, -RZ, RZ, 0, 0 ;  /* 0x00000000ff007435 */ /* 0x000fc800000001ff */
[----:B--2---:R-:W-:-:S05]  /*00f0*/  IMAD.WIDE R4, R5, 0x4, R2 ;  /* 0x0000000405047825 */ /* 0x004fca00078e0202 */
[----:B------:R-:W2:Y:S04]  /*0100*/  @!P2 LDG.E.EL R7, desc[UR4][R4.64+0x4] ;  /* 0x000004040407a981 */ /* 0x000ea8000c2e1900 */
[----:B------:R-:W2:Y:S04]  /*0110*/  @!P2 LDG.E.EL R0, desc[UR4][R4.64] ;  /* 0x000000040400a981 */ /* 0x000ea8000c2e1900 */
[----:B------:R-:W3:Y:S04]  /*0120*/  @!P2 LDG.E.EL R6, desc[UR4][R4.64+0x8] ;  /* 0x000008040406a981 */ /* 0x000ee8000c2e1900 */
[----:B------:R-:W4:Y:S01]  /*0130*/  @!P2 LDG.E.EL R8, desc[UR4][R4.64+0xc] ;  /* 0x00000c040408a981 */ /* 0x000f22000c2e1900 */
[----:B------:R-:W-:Y:S01]  /*0140*/  HFMA2.MMA R11, -RZ, RZ, 0, 0 ;  /* 0x00000000ff0b7435 */ /* 0x000fe200000001ff */
[----:B------:R-:W-:-:S09]  /*0150*/  IMAD.WIDE R2, R9, 0x4, R2 ;  /* 0x0000000409027825 */ /* 0x000fd200078e0202 */
[----:B------:R-:W5:Y:S01]  /*0160*/  @!P2 LDG.E R11, desc[UR4][R2.64] ;  /* 0x00000004020ba981 */ /* 0x000f62000c1e1900 */
[----:B--2---:R-:W-:-:S04]  /*0170*/  FADD R7, R7, R0 ;  /* 0x0000000007077221 */ /* 0x004fc80000000000 */
[----:B---3--:R-:W-:-:S04]  /*0180*/  FADD R7, R7, R6 ;  /* 0x0000000607077221 */ /* 0x008fc80000000000 */
[----:B----4-:R-:W-:Y:S02]  /*0190*/  FADD R8, R7, R8 ;  /* 0x0000000807087221 */ /* 0x010fe40000000000 */
[----:B------:R-:W1:Y:S03]  /*01a0*/  LDC.64 R6, c[0x0][0x218] ;  /* 0x00008600ff067b82 */ /* 0x000e660000000a00 */
[C---:B------:R-:W-:Y:S02]  /*01b0*/  FSETP.GT.AND P0, PT, |R8|.reuse, 8.50705917302346158658e+37, PT ;  /* 0x7e8000000800780b */ /* 0x040fe40003f04200 */
[----:B------:R-:W-:-:S11]  /*01c0*/  FSETP.GEU.AND P1, PT, |R8|, 1.175494350822287508e-38, PT ;  /* 0x008000000800780b */ /* 0x000fd60003f2e200 */
[----:B------:R-:W-:-:S04]  /*01d0*/  @P0 FMUL R8, R8, 0.25 ;  /* 0x3e80000008080820 */ /* 0x000fc80000400000 */
[----:B------:R-:W-:-:S06]  /*01e0*/  @!P1 FMUL R8, R8, 16777216 ;  /* 0x4b80000008089820 */ /* 0x000fcc0000400000 */
[----:B------:R-:W2:Y:S01]  /*01f0*/  MUFU.RCP R8, R8 ;  /* 0x0000000800087308 */ /* 0x000ea20000001000 */
[----:B-----5:R-:W-:-:S04]  /*0200*/  @P0 FMUL R11, R11, 0.25 ;  /* 0x3e8000000b0b0820 */ /* 0x020fc80000400000 */
[----:B------:R-:W-:Y:S01]  /*0210*/  @!P1 FMUL R11, R11, 16777216 ;  /* 0x4b8000000b0b9820 */ /* 0x000fe20000400000 */
[----:B-1----:R-:W-:-:S04]  /*0220*/  IMAD.WIDE R2, R9, 0x4, R6 ;  /* 0x0000000409027825 */ /* 0x002fc800078e0206 */
[----:B--2---:R-:W-:Y:S01]  /*0230*/  FMUL R11, R8, R11 ;  /* 0x0000000b080b7220 */ /* 0x004fe20000400000 */
[----:B------:R-:W-:Y:S06]  /*0240*/  @P2 EXIT ;  /* 0x000000000000294d */ /* 0x000fec0003800000 */
[----:B------:R-:W-:Y:S01]  /*0250*/  STG.E desc[UR4][R2.64], R11 ;  /* 0x0000000b02007986 */ /* 0x000fe2000c101904 */
[----:B------:R-:W-:Y:S05]  /*0260*/  EXIT ;  /* 0x000000000000794d */ /* 0x000fea0003800000 */
.L_x_0:
[----:B------:R-:W-:-:S00]  /*0270*/  BRA `(.L_x_0) ;  /* 0xfffffffc00fc7947 */ /* 0x000fc0000383ffff */
[----:B------:R-:W-:-:S00]  /*0280*/  NOP ;  /* 0x0000000000007918 */ /* 0x000fc00000000000 */
[----:B------:R-:W-:-:S00]  /*0290*/  NOP ;  /* 0x0000000000007918 */ /* 0x000fc00000000000 */
[----:B------:R-:W-:-:S00]  /*02a0*/  NOP ;  /* 0x0000000000007918 */ /* 0x000fc00000000000 */
[----:B------:R-:W-:-:S00]  /*02b0*/  NOP ;  /* 0x0000000000007918 */ /* 0x000fc00000000000 */
[----:B------:R-:W-:-:S00]  /*02c0*/  NOP ;  /* 0x0000000000007918 */ /* 0x000fc00000000000 */
[----:B------:R-:W-:-:S00]  /*02d0*/  NOP ;  /* 0x0000000000007918 */ /* 0x000fc00000000000 */
[----:B------:R-:W-:-:S00]  /*02e0*/  NOP ;  /* 0x0000000000007918 */ /* 0x000fc00000000000 */
[----:B------:R-:W-:-:S00]  /*02f0*/  NOP ;  /* 0x0000000000007918 */ /* 0x000fc00000000000 */
.L_x_1:


//--------------------- .nv.constant0.triton_poi_fused__softmax_5 --------------------------
	.section	.nv.constant0.triton_poi_fused__softmax_5,"a",@progbits
	.sectionflags	@""
	.align	4
.nv.constant0.triton_poi_fused__softmax_5:
	.zero		548
